//
// Generated by NVIDIA NVVM Compiler
//
// Compiler Build ID: CL-36424714
// Cuda compilation tools, release 13.0, V13.0.88
// Based on NVVM 20.0.0
//

.version 9.0
.target sm_100
.address_size 64

	// .globl	_Z8distancePfS_S_iS_

.visible .entry _Z8distancePfS_S_iS_(
	.param .u64 .ptr .align 1 _Z8distancePfS_S_iS__param_0,
	.param .u64 .ptr .align 1 _Z8distancePfS_S_iS__param_1,
	.param .u64 .ptr .align 1 _Z8distancePfS_S_iS__param_2,
	.param .u32 _Z8distancePfS_S_iS__param_3,
	.param .u64 .ptr .align 1 _Z8distancePfS_S_iS__param_4
)
{
	.reg .pred 	%p<16>;
	.reg .b32 	%r<34>;
	.reg .b32 	%f<92>;
	.reg .b64 	%rd<56>;

	ld.param.u64 	%rd21, [_Z8distancePfS_S_iS__param_0];
	ld.param.u64 	%rd22, [_Z8distancePfS_S_iS__param_1];
	ld.param.u64 	%rd23, [_Z8distancePfS_S_iS__param_2];
	ld.param.u32 	%r15, [_Z8distancePfS_S_iS__param_3];
	ld.param.u64 	%rd24, [_Z8distancePfS_S_iS__param_4];
	cvta.to.global.u64 	%rd1, %rd24;
	cvta.to.global.u64 	%rd2, %rd23;
	cvta.to.global.u64 	%rd3, %rd22;
	cvta.to.global.u64 	%rd4, %rd21;
	mov.u32 	%r16, %ctaid.x;
	mov.u32 	%r17, %ntid.x;
	mov.u32 	%r18, %tid.x;
	mad.lo.s32 	%r1, %r16, %r17, %r18;
	add.s32 	%r19, %r15, -1;
	mul.lo.s32 	%r2, %r19, %r1;
	setp.lt.s32 	%p1, %r15, 1;
	@%p1 bra 	$L__BB0_21;
	mul.wide.s32 	%rd25, %r1, 4;
	add.s64 	%rd5, %rd4, %rd25;
	add.s64 	%rd6, %rd3, %rd25;
	add.s64 	%rd7, %rd2, %rd25;
	setp.lt.u32 	%p2, %r15, 4;
	mov.b32 	%r33, 0;
	@%p2 bra 	$L__BB0_12;
	neg.s32 	%r29, %r1;
	mul.wide.s32 	%rd26, %r2, 4;
	add.s64 	%rd27, %rd26, %rd1;
	add.s64 	%rd55, %rd27, 8;
	add.s64 	%rd54, %rd4, 8;
	add.s64 	%rd53, %rd3, 8;
	add.s64 	%rd52, %rd2, 8;
	mov.b32 	%r31, 0;
	mov.u32 	%r30, %r2;
$L__BB0_3:
	.pragma "nounroll";
	setp.eq.s32 	%p3, %r29, 0;
	@%p3 bra 	$L__BB0_5;
	ld.global.f32 	%f1, [%rd5];
	ld.global.f32 	%f2, [%rd54+-8];
	sub.f32 	%f3, %f1, %f2;
	ld.global.f32 	%f4, [%rd6];
	ld.global.f32 	%f5, [%rd53+-8];
	sub.f32 	%f6, %f4, %f5;
	ld.global.f32 	%f7, [%rd7];
	ld.global.f32 	%f8, [%rd52+-8];
	sub.f32 	%f9, %f7, %f8;
	mul.f32 	%f10, %f6, %f6;
	fma.rn.f32 	%f11, %f3, %f3, %f10;
	fma.rn.f32 	%f12, %f9, %f9, %f11;
	sqrt.rn.f32 	%f13, %f12;
	mul.wide.s32 	%rd28, %r30, 4;
	add.s64 	%rd29, %rd1, %rd28;
	st.global.f32 	[%rd29], %f13;
$L__BB0_5:
	add.s32 	%r22, %r31, 1;
	setp.eq.s32 	%p4, %r1, %r22;
	@%p4 bra 	$L__BB0_7;
	ld.global.f32 	%f14, [%rd5];
	ld.global.f32 	%f15, [%rd54+-4];
	sub.f32 	%f16, %f14, %f15;
	ld.global.f32 	%f17, [%rd6];
	ld.global.f32 	%f18, [%rd53+-4];
	sub.f32 	%f19, %f17, %f18;
	ld.global.f32 	%f20, [%rd7];
	ld.global.f32 	%f21, [%rd52+-4];
	sub.f32 	%f22, %f20, %f21;
	mul.f32 	%f23, %f19, %f19;
	fma.rn.f32 	%f24, %f16, %f16, %f23;
	fma.rn.f32 	%f25, %f22, %f22, %f24;
	sqrt.rn.f32 	%f26, %f25;
	st.global.f32 	[%rd55+-4], %f26;
$L__BB0_7:
	add.s32 	%r23, %r31, 2;
	setp.eq.s32 	%p5, %r1, %r23;
	@%p5 bra 	$L__BB0_9;
	ld.global.f32 	%f27, [%rd5];
	ld.global.f32 	%f28, [%rd54];
	sub.f32 	%f29, %f27, %f28;
	ld.global.f32 	%f30, [%rd6];
	ld.global.f32 	%f31, [%rd53];
	sub.f32 	%f32, %f30, %f31;
	ld.global.f32 	%f33, [%rd7];
	ld.global.f32 	%f34, [%rd52];
	sub.f32 	%f35, %f33, %f34;
	mul.f32 	%f36, %f32, %f32;
	fma.rn.f32 	%f37, %f29, %f29, %f36;
	fma.rn.f32 	%f38, %f35, %f35, %f37;
	sqrt.rn.f32 	%f39, %f38;
	st.global.f32 	[%rd55], %f39;
$L__BB0_9:
	add.s32 	%r24, %r31, 3;
	setp.eq.s32 	%p6, %r1, %r24;
	@%p6 bra 	$L__BB0_11;
	ld.global.f32 	%f40, [%rd5];
	ld.global.f32 	%f41, [%rd54+4];
	sub.f32 	%f42, %f40, %f41;
	ld.global.f32 	%f43, [%rd6];
	ld.global.f32 	%f44, [%rd53+4];
	sub.f32 	%f45, %f43, %f44;
	ld.global.f32 	%f46, [%rd7];
	ld.global.f32 	%f47, [%rd52+4];
	sub.f32 	%f48, %f46, %f47;
	mul.f32 	%f49, %f45, %f45;
	fma.rn.f32 	%f50, %f42, %f42, %f49;
	fma.rn.f32 	%f51, %f48, %f48, %f50;
	sqrt.rn.f32 	%f52, %f51;
	st.global.f32 	[%rd55+4], %f52;
$L__BB0_11:
	add.s32 	%r31, %r31, 4;
	add.s32 	%r30, %r30, 4;
	add.s32 	%r29, %r29, 4;
	add.s64 	%rd55, %rd55, 16;
	add.s64 	%rd54, %rd54, 16;
	add.s64 	%rd53, %rd53, 16;
	add.s64 	%rd52, %rd52, 16;
	and.b32  	%r33, %r15, 2147483644;
	setp.ne.s32 	%p7, %r31, %r33;
	@%p7 bra 	$L__BB0_3;
$L__BB0_12:
	and.b32  	%r12, %r15, 3;
	setp.eq.s32 	%p8, %r12, 0;
	@%p8 bra 	$L__BB0_21;
	ld.param.u64 	%rd51, [_Z8distancePfS_S_iS__param_0];
	cvta.to.global.u64 	%rd20, %rd51;
	setp.eq.s32 	%p9, %r12, 1;
	@%p9 bra 	$L__BB0_19;
	setp.eq.s32 	%p10, %r1, %r33;
	@%p10 bra 	$L__BB0_16;
	ld.global.f32 	%f53, [%rd5];
	mul.wide.u32 	%rd30, %r33, 4;
	add.s64 	%rd31, %rd20, %rd30;
	ld.global.f32 	%f54, [%rd31];
	sub.f32 	%f55, %f53, %f54;
	ld.global.f32 	%f56, [%rd6];
	add.s64 	%rd32, %rd3, %rd30;
	ld.global.f32 	%f57, [%rd32];
	sub.f32 	%f58, %f56, %f57;
	ld.global.f32 	%f59, [%rd7];
	add.s64 	%rd33, %rd2, %rd30;
	ld.global.f32 	%f60, [%rd33];
	sub.f32 	%f61, %f59, %f60;
	mul.f32 	%f62, %f58, %f58;
	fma.rn.f32 	%f63, %f55, %f55, %f62;
	fma.rn.f32 	%f64, %f61, %f61, %f63;
	sqrt.rn.f32 	%f65, %f64;
	add.s32 	%r25, %r33, %r2;
	mul.wide.s32 	%rd34, %r25, 4;
	add.s64 	%rd35, %rd1, %rd34;
	st.global.f32 	[%rd35], %f65;
$L__BB0_16:
	add.s32 	%r26, %r33, 1;
	setp.eq.s32 	%p11, %r1, %r26;
	@%p11 bra 	$L__BB0_18;
	ld.global.f32 	%f66, [%rd5];
	cvt.u64.u32 	%rd36, %r33;
	mul.wide.u32 	%rd37, %r33, 4;
	add.s64 	%rd38, %rd20, %rd37;
	ld.global.f32 	%f67, [%rd38+4];
	sub.f32 	%f68, %f66, %f67;
	ld.global.f32 	%f69, [%rd6];
	add.s64 	%rd39, %rd3, %rd37;
	ld.global.f32 	%f70, [%rd39+4];
	sub.f32 	%f71, %f69, %f70;
	ld.global.f32 	%f72, [%rd7];
	add.s64 	%rd40, %rd2, %rd37;
	ld.global.f32 	%f73, [%rd40+4];
	sub.f32 	%f74, %f72, %f73;
	mul.f32 	%f75, %f71, %f71;
	fma.rn.f32 	%f76, %f68, %f68, %f75;
	fma.rn.f32 	%f77, %f74, %f74, %f76;
	sqrt.rn.f32 	%f78, %f77;
	cvt.s64.s32 	%rd41, %r2;
	add.s64 	%rd42, %rd36, %rd41;
	shl.b64 	%rd43, %rd42, 2;
	add.s64 	%rd44, %rd1, %rd43;
	st.global.f32 	[%rd44+4], %f78;
$L__BB0_18:
	add.s32 	%r33, %r33, 2;
$L__BB0_19:
	and.b32  	%r27, %r15, 1;
	setp.eq.b32 	%p12, %r27, 1;
	not.pred 	%p13, %p12;
	setp.eq.s32 	%p14, %r1, %r33;
	or.pred  	%p15, %p13, %p14;
	@%p15 bra 	$L__BB0_21;
	ld.global.f32 	%f79, [%rd5];
	mul.wide.u32 	%rd45, %r33, 4;
	add.s64 	%rd46, %rd20, %rd45;
	ld.global.f32 	%f80, [%rd46];
	sub.f32 	%f81, %f79, %f80;
	ld.global.f32 	%f82, [%rd6];
	add.s64 	%rd47, %rd3, %rd45;
	ld.global.f32 	%f83, [%rd47];
	sub.f32 	%f84, %f82, %f83;
	ld.global.f32 	%f85, [%rd7];
	add.s64 	%rd48, %rd2, %rd45;
	ld.global.f32 	%f86, [%rd48];
	sub.f32 	%f87, %f85, %f86;
	mul.f32 	%f88, %f84, %f84;
	fma.rn.f32 	%f89, %f81, %f81, %f88;
	fma.rn.f32 	%f90, %f87, %f87, %f89;
	sqrt.rn.f32 	%f91, %f90;
	add.s32 	%r28, %r33, %r2;
	mul.wide.s32 	%rd49, %r28, 4;
	add.s64 	%rd50, %rd1, %rd49;
	st.global.f32 	[%rd50], %f91;
$L__BB0_21:
	ret;

}


// ===== COMPILED SASS (sm_100) =====

	.target	sm_100

	.elftype	@"ET_EXEC"


//--------------------- .note.nv.tkinfo           --------------------------
	.section	.note.nv.tkinfo,"",@"SHT_NOTE"
	.sectionflags	@"SHF_NOTE_NV_TKINFO"
	.tkinfo
        /*0018*/ 	.word	0x00000002
        /*0030*/ 	.string	""
        /*0030*/ 	.string	"ptxas"
        /*0030*/ 	.string	"Cuda compilation tools, release 13.0, V13.0.88"
        /*0030*/ 	.string	"Build cuda_13.0.r13.0/compiler.36424714_0"
        /*0030*/ 	.string	"-arch sm_100 -m 64 "



//--------------------- .note.nv.cuinfo           --------------------------
	.section	.note.nv.cuinfo,"",@"SHT_NOTE"
	.sectionflags	@"SHF_NOTE_NV_CUINFO"
        /*0018*/ 	.short	0x0002
        /*001a*/ 	.short	0x0064
        /*001c*/ 	.short	0x0082
	.zero		2


//--------------------- .nv.info                  --------------------------
	.section	.nv.info,"",@"SHT_CUDA_INFO"
	.align	4


	//----- nvinfo : EIATTR_REGCOUNT
	.align		4
        /*0000*/ 	.byte	0x04, 0x2f
        /*0002*/ 	.short	(.L_1 - .L_0)
	.align		4
.L_0:
        /*0004*/ 	.word	index@(_Z8distancePfS_S_iS_)
        /*0008*/ 	.word	0x0000001f


	//----- nvinfo : EIATTR_FRAME_SIZE
	.align		4
.L_1:
        /*000c*/ 	.byte	0x04, 0x11
        /*000e*/ 	.short	(.L_3 - .L_2)
	.align		4
.L_2:
        /*0010*/ 	.word	index@($__internal_0_$__cuda_sm20_sqrt_rn_f32_slowpath)
        /*0014*/ 	.word	0x00000000


	//----- nvinfo : EIATTR_FRAME_SIZE
	.align		4
.L_3:
        /*0018*/ 	.byte	0x04, 0x11
        /*001a*/ 	.short	(.L_5 - .L_4)
	.align		4
.L_4:
        /*001c*/ 	.word	index@(_Z8distancePfS_S_iS_)
        /*0020*/ 	.word	0x00000000


	//----- nvinfo : EIATTR_MIN_STACK_SIZE
	.align		4
.L_5:
        /*0024*/ 	.byte	0x04, 0x12
        /*0026*/ 	.short	(.L_7 - .L_6)
	.align		4
.L_6:
        /*0028*/ 	.word	index@(_Z8distancePfS_S_iS_)
        /*002c*/ 	.word	0x00000000
.L_7:


//--------------------- .nv.compat                --------------------------
	.section	.nv.compat,"",@"SHT_CUDA_COMPAT_INFO"
	.align	4
        /*0000*/ 	.byte	0x02, 0x09, 0x00, 0x00, 0x02, 0x02, 0x01, 0x00, 0x02, 0x05, 0x05, 0x00, 0x03, 0x07, 0x01, 0x01
        /*0010*/ 	.byte	0x02, 0x03, 0x00, 0x00, 0x02, 0x06, 0x01, 0x00, 0x04, 0x0b, 0x08, 0x00, 0x01, 0x00, 0x00, 0x00
        /*0020*/ 	.byte	0x00, 0x00, 0x00, 0x00


//--------------------- .nv.info._Z8distancePfS_S_iS_ --------------------------
	.section	.nv.info._Z8distancePfS_S_iS_,"",@"SHT_CUDA_INFO"
	.sectionflags	@""
	.align	4


	//----- nvinfo : EIATTR_CUDA_API_VERSION
	.align		4
        /*0000*/ 	.byte	0x04, 0x37
        /*0002*/ 	.short	(.L_9 - .L_8)
.L_8:
        /*0004*/ 	.word	0x00000082


	//----- nvinfo : EIATTR_KPARAM_INFO
	.align		4
.L_9:
        /*0008*/ 	.byte	0x04, 0x17
        /*000a*/ 	.short	(.L_11 - .L_10)
.L_10:
        /*000c*/ 	.word	0x00000000
        /*0010*/ 	.short	0x0004
        /*0012*/ 	.short	0x0020
        /*0014*/ 	.byte	0x00, 0xf5, 0x21, 0x00


	//----- nvinfo : EIATTR_KPARAM_INFO
	.align		4
.L_11:
        /*0018*/ 	.byte	0x04, 0x17
        /*001a*/ 	.short	(.L_13 - .L_12)
.L_12:
        /*001c*/ 	.word	0x00000000
        /*0020*/ 	.short	0x0003
        /*0022*/ 	.short	0x0018
        /*0024*/ 	.byte	0x00, 0xf0, 0x11, 0x00


	//----- nvinfo : EIATTR_KPARAM_INFO
	.align		4
.L_13:
        /*0028*/ 	.byte	0x04, 0x17
        /*002a*/ 	.short	(.L_15 - .L_14)
.L_14:
        /*002c*/ 	.word	0x00000000
        /*0030*/ 	.short	0x0002
        /*0032*/ 	.short	0x0010
        /*0034*/ 	.byte	0x00, 0xf5, 0x21, 0x00


	//----- nvinfo : EIATTR_KPARAM_INFO
	.align		4
.L_15:
        /*0038*/ 	.byte	0x04, 0x17
        /*003a*/ 	.short	(.L_17 - .L_16)
.L_16:
        /*003c*/ 	.word	0x00000000
        /*0040*/ 	.short	0x0001
        /*0042*/ 	.short	0x0008
        /*0044*/ 	.byte	0x00, 0xf5, 0x21, 0x00


	//----- nvinfo : EIATTR_KPARAM_INFO
	.align		4
.L_17:
        /*0048*/ 	.byte	0x04, 0x17
        /*004a*/ 	.short	(.L_19 - .L_18)
.L_18:
        /*004c*/ 	.word	0x00000000
        /*0050*/ 	.short	0x0000
        /*0052*/ 	.short	0x0000
        /*0054*/ 	.byte	0x00, 0xf5, 0x21, 0x00


	//----- nvinfo : EIATTR_SPARSE_MMA_MASK
	.align		4
.L_19:
        /*0058*/ 	.byte	0x03, 0x50
        /*005a*/ 	.short	0x0000


	//----- nvinfo : EIATTR_MAXREG_COUNT
	.align		4
        /*005c*/ 	.byte	0x03, 0x1b
        /*005e*/ 	.short	0x00ff


	//----- nvinfo : EIATTR_MERCURY_ISA_VERSION
	.align		4
        /*0060*/ 	.byte	0x03, 0x5f
        /*0062*/ 	.short	0x0101


	//----- nvinfo : EIATTR_VRC_CTA_INIT_COUNT
	.align		4
        /*0064*/ 	.byte	0x02, 0x4a
	.zero		1
	.zero		1


	//----- nvinfo : EIATTR_EXIT_INSTR_OFFSETS
	.align		4
        /*0068*/ 	.byte	0x04, 0x1c
        /*006a*/ 	.short	(.L_21 - .L_20)


	//   ....[0]....
.L_20:
        /*006c*/ 	.word	0x00000070


	//   ....[1]....
        /*0070*/ 	.word	0x00000bf0


	//   ....[2]....
        /*0074*/ 	.word	0x000011c0


	//   ....[3]....
        /*0078*/ 	.word	0x00001420


	//----- nvinfo : EIATTR_CRS_STACK_SIZE
	.align		4
.L_21:
        /*007c*/ 	.byte	0x04, 0x1e
        /*007e*/ 	.short	(.L_23 - .L_22)
.L_22:
        /*0080*/ 	.word	0x00000000


	//----- nvinfo : EIATTR_CBANK_PARAM_SIZE
	.align		4
.L_23:
        /*0084*/ 	.byte	0x03, 0x19
        /*0086*/ 	.short	0x0028


	//----- nvinfo : EIATTR_PARAM_CBANK
	.align		4
        /*0088*/ 	.byte	0x04, 0x0a
        /*008a*/ 	.short	(.L_25 - .L_24)
	.align		4
.L_24:
        /*008c*/ 	.word	index@(.nv.constant0._Z8distancePfS_S_iS_)
        /*0090*/ 	.short	0x0380
        /*0092*/ 	.short	0x0028


	//----- nvinfo : EIATTR_SW_WAR
	.align		4
.L_25:
        /*0094*/ 	.byte	0x04, 0x36
        /*0096*/ 	.short	(.L_27 - .L_26)
.L_26:
        /*0098*/ 	.word	0x00000008
.L_27:


//--------------------- .nv.callgraph             --------------------------
	.section	.nv.callgraph,"",@"SHT_CUDA_CALLGRAPH"
	.align	4
	.sectionentsize	8
	.align		4
        /*0000*/ 	.word	0x00000000
	.align		4
        /*0004*/ 	.word	0xffffffff
	.align		4
        /*0008*/ 	.word	0x00000000
	.align		4
        /*000c*/ 	.word	0xfffffffe
	.align		4
        /*0010*/ 	.word	0x00000000
	.align		4
        /*0014*/ 	.word	0xfffffffd
	.align		4
        /*0018*/ 	.word	0x00000000
	.align		4
        /*001c*/ 	.word	0xfffffffc


//--------------------- .text._Z8distancePfS_S_iS_ --------------------------
	.section	.text._Z8distancePfS_S_iS_,"ax",@progbits
	.align	128
        .global         _Z8distancePfS_S_iS_
        .type           _Z8distancePfS_S_iS_,@function
        .size           _Z8distancePfS_S_iS_,(.L_x_38 - _Z8distancePfS_S_iS_)
        .other          _Z8distancePfS_S_iS_,@"STO_CUDA_ENTRY STV_DEFAULT"
_Z8distancePfS_S_iS_:
.text._Z8distancePfS_S_iS_:
[----:B------:R-:W-:Y:S01]  /*0000*/  LDC R1, c[0x0][0x37c] ;  /* 0x0000df00ff017b82 */ /* 0x000fe20000000800 */
[----:B------:R-:W0:Y:S01]  /*0010*/  LDCU UR4, c[0x0][0x398] ;  /* 0x00007300ff0477ac */ /* 0x000e220008000800 */
[----:B------:R-:W1:Y:S06]  /*0020*/  S2R R0, SR_TID.X ;  /* 0x0000000000007919 */ /* 0x000e6c0000002100 */
[----:B------:R-:W2:Y:S01]  /*0030*/  LDC R19, c[0x0][0x360] ;  /* 0x0000d800ff137b82 */ /* 0x000ea20000000800 */
[----:B0-----:R-:W-:-:S07]  /*0040*/  MOV R22, UR4 ;  /* 0x0000000400167c02 */ /* 0x001fce0008000f00 */
[----:B------:R-:W0:Y:S01]  /*0050*/  S2UR UR4, SR_CTAID.X ;  /* 0x00000000000479c3 */ /* 0x000e220000002500 */
[----:B------:R-:W-:-:S13]  /*0060*/  ISETP.GE.AND P0, PT, R22, 0x1, PT ;  /* 0x000000011600780c */ /* 0x000fda0003f06270 */
[----:B01----:R-:W-:Y:S05]  /*0070*/  @!P0 EXIT ;  /* 0x000000000000894d */ /* 0x003fea0003800000 */
[----:B------:R-:W0:Y:S01]  /*0080*/  LDC.64 R2, c[0x0][0x380] ;  /* 0x0000e000ff027b82 */ /* 0x000e220000000a00 */
[C---:B------:R-:W-:Y:S01]  /*0090*/  ISETP.GE.U32.AND P0, PT, R22.reuse, 0x4, PT ;  /* 0x000000041600780c */ /* 0x040fe20003f06070 */
[----:B--2---:R-:W-:Y:S01]  /*00a0*/  IMAD R19, R19, UR4, R0 ;  /* 0x0000000413137c24 */ /* 0x004fe2000f8e0200 */
[----:B------:R-:W-:Y:S01]  /*00b0*/  IADD3 R18, PT, PT, R22, -0x1, RZ ;  /* 0xffffffff16127810 */ /* 0x000fe20007ffe0ff */
[----:B------:R-:W1:Y:S01]  /*00c0*/  LDCU.64 UR12, c[0x0][0x358] ;  /* 0x00006b00ff0c77ac */ /* 0x000e620008000a00 */
[----:B------:R-:W-:-:S03]  /*00d0*/  HFMA2 R9, -RZ, RZ, 0, 0 ;  /* 0x00000000ff097431 */ /* 0x000fc600000001ff */
[----:B------:R-:W2:Y:S01]  /*00e0*/  LDC.64 R4, c[0x0][0x388] ;  /* 0x0000e200ff047b82 */ /* 0x000ea20000000a00 */
[----:B------:R-:W-:-:S07]  /*00f0*/  IMAD R18, R19, R18, RZ ;  /* 0x0000001213127224 */ /* 0x000fce00078e02ff */
[----:B------:R-:W3:Y:S01]  /*0100*/  LDC.64 R6, c[0x0][0x390] ;  /* 0x0000e400ff067b82 */ /* 0x000ee20000000a00 */
[----:B0-----:R-:W-:-:S04]  /*0110*/  IMAD.WIDE R2, R19, 0x4, R2 ;  /* 0x0000000413027825 */ /* 0x001fc800078e0202 */
[----:B--2---:R-:W-:-:S04]  /*0120*/  IMAD.WIDE R4, R19, 0x4, R4 ;  /* 0x0000000413047825 */ /* 0x004fc800078e0204 */
[----:B---3--:R-:W-:Y:S01]  /*0130*/  IMAD.WIDE R6, R19, 0x4, R6 ;  /* 0x0000000413067825 */ /* 0x008fe200078e0206 */
[----:B-1----:R-:W-:Y:S06]  /*0140*/  @!P0 BRA `(.L_x_0) ;  /* 0x0000000800a48947 */ /* 0x002fec0003800000 */
[----:B------:R-:W0:Y:S01]  /*0150*/  LDC.64 R10, c[0x0][0x3a0] ;  /* 0x0000e800ff0a7b82 */ /* 0x000e220000000a00 */
[----:B------:R-:W1:Y:S01]  /*0160*/  LDCU.128 UR4, c[0x0][0x380] ;  /* 0x00007000ff0477ac */ /* 0x000e620008000c00 */
[----:B------:R-:W-:Y:S02]  /*0170*/  IADD3 R24, PT, PT, -R19, RZ, RZ ;  /* 0x000000ff13187210 */ /* 0x000fe40007ffe1ff */
[----:B------:R-:W-:Y:S01]  /*0180*/  MOV R23, R18 ;  /* 0x0000001200177202 */ /* 0x000fe20000000f00 */
[----:B------:R-:W2:Y:S03]  /*0190*/  LDCU.64 UR10, c[0x0][0x390] ;  /* 0x00007200ff0a77ac */ /* 0x000ea60008000a00 */
[----:B------:R-:W3:Y:S08]  /*01a0*/  LDC R22, c[0x0][0x398] ;  /* 0x0000e600ff167b82 */ /* 0x000ef00000000800 */
[----:B------:R-:W4:Y:S01]  /*01b0*/  LDC.64 R8, c[0x0][0x3a0] ;  /* 0x0000e800ff087b82 */ /* 0x000f220000000a00 */
[----:B-1----:R-:W-:-:S02]  /*01c0*/  UIADD3 UR8, UP0, UPT, UR4, 0x8, URZ ;  /* 0x0000000804087890 */ /* 0x002fc4000ff1e0ff */
[----:B------:R-:W-:Y:S02]  /*01d0*/  UIADD3 UR6, UP1, UPT, UR6, 0x8, URZ ;  /* 0x0000000806067890 */ /* 0x000fe4000ff3e0ff */
[----:B--2---:R-:W-:Y:S01]  /*01e0*/  UIADD3 UR4, UP2, UPT, UR10, 0x8, URZ ;  /* 0x000000080a047890 */ /* 0x004fe2000ff5e0ff */
[----:B0-----:R-:W-:Y:S01]  /*01f0*/  IMAD.WIDE R10, R18, 0x4, R10 ;  /* 0x00000004120a7825 */ /* 0x001fe200078e020a */
[----:B------:R-:W-:Y:S01]  /*0200*/  UIADD3.X UR9, UPT, UPT, URZ, UR5, URZ, UP0, !UPT ;  /* 0x00000005ff097290 */ /* 0x000fe200087fe4ff */
[----:B------:R-:W-:Y:S01]  /*0210*/  MOV R12, UR8 ;  /* 0x00000008000c7c02 */ /* 0x000fe20008000f00 */
[----:B------:R-:W-:Y:S01]  /*0220*/  UIADD3.X UR7, UPT, UPT, URZ, UR7, URZ, UP1, !UPT ;  /* 0x00000007ff077290 */ /* 0x000fe20008ffe4ff */
[----:B------:R-:W-:Y:S01]  /*0230*/  MOV R14, UR6 ;  /* 0x00000006000e7c02 */ /* 0x000fe20008000f00 */
[----:B------:R-:W-:Y:S01]  /*0240*/  UIADD3.X UR5, UPT, UPT, URZ, UR11, URZ, UP2, !UPT ;  /* 0x0000000bff057290 */ /* 0x000fe200097fe4ff */
[----:B------:R-:W-:Y:S02]  /*0250*/  IADD3 R10, P0, PT, R10, 0x8, RZ ;  /* 0x000000080a0a7810 */ /* 0x000fe40007f1e0ff */
[----:B------:R-:W-:-:S02]  /*0260*/  MOV R13, UR9 ;  /* 0x00000009000d7c02 */ /* 0x000fc40008000f00 */
[----:B------:R-:W-:Y:S02]  /*0270*/  IADD3.X R11, PT, PT, RZ, R11, RZ, P0, !PT ;  /* 0x0000000bff0b7210 */ /* 0x000fe400007fe4ff */
[----:B------:R-:W-:Y:S02]  /*0280*/  MOV R15, UR7 ;  /* 0x00000007000f7c02 */ /* 0x000fe40008000f00 */
[----:B------:R-:W-:Y:S02]  /*0290*/  MOV R17, UR5 ;  /* 0x0000000500117c02 */ /* 0x000fe40008000f00 */
[----:B------:R-:W-:Y:S01]  /*02a0*/  MOV R16, UR4 ;  /* 0x0000000400107c02 */ /* 0x000fe20008000f00 */
[----:B---34-:R-:W-:-:S06]  /*02b0*/  UMOV UR4, URZ ;  /* 0x000000ff00047c82 */ /* 0x018fcc0008000000 */
.L_x_21:
[----:B------:R-:W-:Y:S01]  /*02c0*/  ISETP.NE.AND P0, PT, R24, RZ, PT ;  /* 0x000000ff1800720c */ /* 0x000fe20003f05270 */
[----:B------:R-:W-:-:S12]  /*02d0*/  BSSY.RECONVERGENT B0, `(.L_x_1) ;  /* 0x000001e000007945 */ /* 0x000fd80003800200 */
[----:B0-----:R-:W-:Y:S05]  /*02e0*/  @!P0 BRA `(.L_x_2) ;  /* 0x0000000000708947 */ /* 0x001fea0003800000 */
[----:B------:R-:W2:Y:S04]  /*02f0*/  LDG.E R20, desc[UR12][R4.64] ;  /* 0x0000000c04147981 */ /* 0x000ea8000c1e1900 */
[----:B------:R-:W2:Y:S04]  /*0300*/  LDG.E R25, desc[UR12][R14.64+-0x8] ;  /* 0xfffff80c0e197981 */ /* 0x000ea8000c1e1900 */
[----:B------:R-:W3:Y:S04]  /*0310*/  LDG.E R0, desc[UR12][R2.64] ;  /* 0x0000000c02007981 */ /* 0x000ee8000c1e1900 */
[----:B------:R-:W3:Y:S04]  /*0320*/  LDG.E R21, desc[UR12][R12.64+-0x8] ;  /* 0xfffff80c0c157981 */ /* 0x000ee8000c1e1900 */
[----:B------:R-:W4:Y:S01]  /*0330*/  LDG.E R26, desc[UR12][R16.64+-0x8] ;  /* 0xfffff80c101a7981 */ /* 0x000f22000c1e1900 */
[----:B--2---:R-:W-:-:S03]  /*0340*/  FADD R20, R20, -R25 ;  /* 0x8000001914147221 */ /* 0x004fc60000000000 */
[----:B------:R-:W4:Y:S01]  /*0350*/  LDG.E R25, desc[UR12][R6.64] ;  /* 0x0000000c06197981 */ /* 0x000f22000c1e1900 */
[----:B---3--:R-:W-:Y:S01]  /*0360*/  FADD R0, R0, -R21 ;  /* 0x8000001500007221 */ /* 0x008fe20000000000 */
[----:B------:R-:W-:-:S04]  /*0370*/  FMUL R21, R20, R20 ;  /* 0x0000001414157220 */ /* 0x000fc80000400000 */
[----:B------:R-:W-:Y:S01]  /*0380*/  FFMA R0, R0, R0, R21 ;  /* 0x0000000000007223 */ /* 0x000fe20000000015 */
[----:B------:R-:W-:Y:S01]  /*0390*/  BSSY.RECONVERGENT B1, `(.L_x_3) ;  /* 0x000000f000017945 */ /* 0x000fe20003800200 */
[----:B----4-:R-:W-:-:S04]  /*03a0*/  FADD R25, R25, -R26 ;  /* 0x8000001a19197221 */ /* 0x010fc80000000000 */
[----:B------:R-:W-:-:S05]  /*03b0*/  FFMA R26, R25, R25, R0 ;  /* 0x00000019191a7223 */ /* 0x000fca0000000000 */
[----:B------:R-:W-:Y:S01]  /*03c0*/  IADD3 R0, PT, PT, R26, -0xd000000, RZ ;  /* 0xf30000001a007810 */ /* 0x000fe20007ffe0ff */
[----:B------:R0:W1:Y:S03]  /*03d0*/  MUFU.RSQ R21, R26 ;  /* 0x0000001a00157308 */ /* 0x0000660000001400 */
[----:B------:R-:W-:-:S13]  /*03e0*/  ISETP.GT.U32.AND P0, PT, R0, 0x727fffff, PT ;  /* 0x727fffff0000780c */ /* 0x000fda0003f04070 */
[----:B0-----:R-:W-:Y:S05]  /*03f0*/  @!P0 BRA `(.L_x_4) ;  /* 0x0000000000108947 */ /* 0x001fea0003800000 */
[----:B------:R-:W-:Y:S02]  /*0400*/  MOV R0, R26 ;  /* 0x0000001a00007202 */ /* 0x000fe40000000f00 */
[----:B------:R-:W-:-:S07]  /*0410*/  MOV R20, 0x430 ;  /* 0x0000043000147802 */ /* 0x000fce0000000f00 */
[----:B-1----:R-:W-:Y:S05]  /*0420*/  CALL.REL.NOINC `($__internal_0_$__cuda_sm20_sqrt_rn_f32_slowpath) ;  /* 0x0000001000007944 */ /* 0x002fea0003c00000 */
[----:B------:R-:W-:Y:S05]  /*0430*/  BRA `(.L_x_5) ;  /* 0x0000000000107947 */ /* 0x000fea0003800000 */
.L_x_4:
[----:B-1----:R-:W-:Y:S01]  /*0440*/  FMUL.FTZ R25, R26, R21 ;  /* 0x000000151a197220 */ /* 0x002fe20000410000 */
[----:B------:R-:W-:-:S03]  /*0450*/  FMUL.FTZ R20, R21, 0.5 ;  /* 0x3f00000015147820 */ /* 0x000fc60000410000 */
[----:B------:R-:W-:-:S04]  /*0460*/  FFMA R0, -R25, R25, R26 ;  /* 0x0000001919007223 */ /* 0x000fc8000000011a */
[----:B------:R-:W-:-:S07]  /*0470*/  FFMA R25, R0, R20, R25 ;  /* 0x0000001400197223 */ /* 0x000fce0000000019 */
.L_x_5:
[----:B------:R-:W-:Y:S05]  /*0480*/  BSYNC.RECONVERGENT B1 ;  /* 0x0000000000017941 */ /* 0x000fea0003800200 */
.L_x_3:
[----:B------:R-:W-:-:S05]  /*0490*/  IMAD.WIDE R20, R23, 0x4, R8 ;  /* 0x0000000417147825 */ /* 0x000fca00078e0208 */
[----:B------:R0:W-:Y:S02]  /*04a0*/  STG.E desc[UR12][R20.64], R25 ;  /* 0x0000001914007986 */ /* 0x0001e4000c10190c */
.L_x_2:
[----:B------:R-:W-:Y:S05]  /*04b0*/  BSYNC.RECONVERGENT B0 ;  /* 0x0000000000007941 */ /* 0x000fea0003800200 */
.L_x_1:
[----:B------:R-:W-:Y:S01]  /*04c0*/  UIADD3 UR5, UPT, UPT, UR4, 0x1, URZ ;  /* 0x0000000104057890 */ /* 0x000fe2000fffe0ff */
[----:B------:R-:W-:Y:S05]  /*04d0*/  BSSY.RECONVERGENT B0, `(.L_x_6) ;  /* 0x000001f000007945 */ /* 0x000fea0003800200 */
[----:B------:R-:W-:-:S13]  /*04e0*/  ISETP.NE.AND P0, PT, R19, UR5, PT ;  /* 0x0000000513007c0c */ /* 0x000fda000bf05270 */
[----:B------:R-:W-:Y:S05]  /*04f0*/  @!P0 BRA `(.L_x_7) ;  /* 0x0000000000708947 */ /* 0x000fea0003800000 */
[----:B0-----:R-:W2:Y:S04]  /*0500*/  LDG.E R20, desc[UR12][R4.64] ;  /* 0x0000000c04147981 */ /* 0x001ea8000c1e1900 */
        /* <DEDUP_REMOVED lines=19> */
[----:B------:R-:W-:Y:S01]  /*0640*/  MOV R21, R25 ;  /* 0x0000001900157202 */ /* 0x000fe20000000f00 */
[----:B------:R-:W-:Y:S06]  /*0650*/  BRA `(.L_x_10) ;  /* 0x0000000000107947 */ /* 0x000fec0003800000 */
.L_x_9:
[----:B-1----:R-:W-:Y:S01]  /*0660*/  FMUL.FTZ R21, R26, R25 ;  /* 0x000000191a157220 */ /* 0x002fe20000410000 */
[----:B------:R-:W-:-:S03]  /*0670*/  FMUL.FTZ R20, R25, 0.5 ;  /* 0x3f00000019147820 */ /* 0x000fc60000410000 */
[----:B------:R-:W-:-:S04]  /*0680*/  FFMA R0, -R21, R21, R26 ;  /* 0x0000001515007223 */ /* 0x000fc8000000011a */
[----:B------:R-:W-:-:S07]  /*0690*/  FFMA R21, R0, R20, R21 ;  /* 0x0000001400157223 */ /* 0x000fce0000000015 */
.L_x_10:
[----:B------:R-:W-:Y:S05]  /*06a0*/  BSYNC.RECONVERGENT B1 ;  /* 0x0000000000017941 */ /* 0x000fea0003800200 */
.L_x_8:
[----:B------:R1:W-:Y:S02]  /*06b0*/  STG.E desc[UR12][R10.64+-0x4], R21 ;  /* 0xfffffc150a007986 */ /* 0x0003e4000c10190c */
.L_x_7:
[----:B------:R-:W-:Y:S05]  /*06c0*/  BSYNC.RECONVERGENT B0 ;  /* 0x0000000000007941 */ /* 0x000fea0003800200 */
.L_x_6:
[----:B------:R-:W-:Y:S01]  /*06d0*/  UIADD3 UR5, UPT, UPT, UR4, 0x2, URZ ;  /* 0x0000000204057890 */ /* 0x000fe2000fffe0ff */
[----:B------:R-:W-:Y:S05]  /*06e0*/  BSSY.RECONVERGENT B0, `(.L_x_11) ;  /* 0x000001f000007945 */ /* 0x000fea0003800200 */
[----:B------:R-:W-:-:S13]  /*06f0*/  ISETP.NE.AND P0, PT, R19, UR5, PT ;  /* 0x0000000513007c0c */ /* 0x000fda000bf05270 */
[----:B------:R-:W-:Y:S05]  /*0700*/  @!P0 BRA `(.L_x_12) ;  /* 0x0000000000708947 */ /* 0x000fea0003800000 */
[----:B0-----:R-:W2:Y:S04]  /*0710*/  LDG.E R20, desc[UR12][R4.64] ;  /* 0x0000000c04147981 */ /* 0x001ea8000c1e1900 */
[----:B------:R-:W2:Y:S04]  /*0720*/  LDG.E R25, desc[UR12][R14.64] ;  /* 0x0000000c0e197981 */ /* 0x000ea8000c1e1900 */
[----:B------:R-:W3:Y:S04]  /*0730*/  LDG.E R0, desc[UR12][R2.64] ;  /* 0x0000000c02007981 */ /* 0x000ee8000c1e1900 */
[----:B-1----:R-:W3:Y:S04]  /*0740*/  LDG.E R21, desc[UR12][R12.64] ;  /* 0x0000000c0c157981 */ /* 0x002ee8000c1e1900 */
        /* <DEDUP_REMOVED lines=18> */
.L_x_14:
[----:B-1----:R-:W-:Y:S01]  /*0870*/  FMUL.FTZ R21, R26, R25 ;  /* 0x000000191a157220 */ /* 0x002fe20000410000 */
[----:B------:R-:W-:-:S03]  /*0880*/  FMUL.FTZ R20, R25, 0.5 ;  /* 0x3f00000019147820 */ /* 0x000fc60000410000 */
[----:B------:R-:W-:-:S04]  /*0890*/  FFMA R0, -R21, R21, R26 ;  /* 0x0000001515007223 */ /* 0x000fc8000000011a */
[----:B------:R-:W-:-:S07]  /*08a0*/  FFMA R21, R0, R20, R21 ;  /* 0x0000001400157223 */ /* 0x000fce0000000015 */
.L_x_15:
[----:B------:R-:W-:Y:S05]  /*08b0*/  BSYNC.RECONVERGENT B1 ;  /* 0x0000000000017941 */ /* 0x000fea0003800200 */
.L_x_13:
[----:B------:R2:W-:Y:S02]  /*08c0*/  STG.E desc[UR12][R10.64], R21 ;  /* 0x000000150a007986 */ /* 0x0005e4000c10190c */
.L_x_12:
[----:B------:R-:W-:Y:S05]  /*08d0*/  BSYNC.RECONVERGENT B0 ;  /* 0x0000000000007941 */ /* 0x000fea0003800200 */
.L_x_11:
[----:B------:R-:W-:Y:S01]  /*08e0*/  UIADD3 UR5, UPT, UPT, UR4, 0x3, URZ ;  /* 0x0000000304057890 */ /* 0x000fe2000fffe0ff */
[----:B------:R-:W-:Y:S05]  /*08f0*/  BSSY.RECONVERGENT B0, `(.L_x_16) ;  /* 0x000001f000007945 */ /* 0x000fea0003800200 */
[----:B------:R-:W-:-:S13]  /*0900*/  ISETP.NE.AND P0, PT, R19, UR5, PT ;  /* 0x0000000513007c0c */ /* 0x000fda000bf05270 */
[----:B------:R-:W-:Y:S05]  /*0910*/  @!P0 BRA `(.L_x_17) ;  /* 0x0000000000708947 */ /* 0x000fea0003800000 */
[----:B0-----:R-:W3:Y:S04]  /*0920*/  LDG.E R20, desc[UR12][R4.64] ;  /* 0x0000000c04147981 */ /* 0x001ee8000c1e1900 */
[----:B------:R-:W3:Y:S04]  /*0930*/  LDG.E R25, desc[UR12][R14.64+0x4] ;  /* 0x0000040c0e197981 */ /* 0x000ee8000c1e1900 */
[----:B------:R-:W4:Y:S04]  /*0940*/  LDG.E R0, desc[UR12][R2.64] ;  /* 0x0000000c02007981 */ /* 0x000f28000c1e1900 */
[----:B-12---:R-:W4:Y:S04]  /*0950*/  LDG.E R21, desc[UR12][R12.64+0x4] ;  /* 0x0000040c0c157981 */ /* 0x006f28000c1e1900 */
[----:B------:R-:W2:Y:S01]  /*0960*/  LDG.E R26, desc[UR12][R16.64+0x4] ;  /* 0x0000040c101a7981 */ /* 0x000ea2000c1e1900 */
[----:B---3--:R-:W-:-:S03]  /*0970*/  FADD R20, R20, -R25 ;  /* 0x8000001914147221 */ /* 0x008fc60000000000 */
[----:B------:R-:W2:Y:S01]  /*0980*/  LDG.E R25, desc[UR12][R6.64] ;  /* 0x0000000c06197981 */ /* 0x000ea2000c1e1900 */
[----:B----4-:R-:W-:Y:S01]  /*0990*/  FADD R0, R0, -R21 ;  /* 0x8000001500007221 */ /* 0x010fe20000000000 */
[----:B------:R-:W-:-:S04]  /*09a0*/  FMUL R21, R20, R20 ;  /* 0x0000001414157220 */ /* 0x000fc80000400000 */
[----:B------:R-:W-:Y:S01]  /*09b0*/  FFMA R0, R0, R0, R21 ;  /* 0x0000000000007223 */ /* 0x000fe20000000015 */
[----:B------:R-:W-:Y:S01]  /*09c0*/  BSSY.RECONVERGENT B1, `(.L_x_18) ;  /* 0x0000010000017945 */ /* 0x000fe20003800200 */
[----:B--2---:R-:W-:-:S04]  /*09d0*/  FADD R25, R25, -R26 ;  /* 0x8000001a19197221 */ /* 0x004fc80000000000 */
        /* <DEDUP_REMOVED lines=10> */
.L_x_19:
[----:B-1----:R-:W-:Y:S01]  /*0a80*/  FMUL.FTZ R21, R26, R25 ;  /* 0x000000191a157220 */ /* 0x002fe20000410000 */
[----:B------:R-:W-:-:S03]  /*0a90*/  FMUL.FTZ R20, R25, 0.5 ;  /* 0x3f00000019147820 */ /* 0x000fc60000410000 */
[----:B------:R-:W-:-:S04]  /*0aa0*/  FFMA R0, -R21, R21, R26 ;  /* 0x0000001515007223 */ /* 0x000fc8000000011a */
[----:B------:R-:W-:-:S07]  /*0ab0*/  FFMA R21, R0, R20, R21 ;  /* 0x0000001400157223 */ /* 0x000fce0000000015 */
.L_x_20:
[----:B------:R-:W-:Y:S05]  /*0ac0*/  BSYNC.RECONVERGENT B1 ;  /* 0x0000000000017941 */ /* 0x000fea0003800200 */
.L_x_18:
[----:B------:R3:W-:Y:S02]  /*0ad0*/  STG.E desc[UR12][R10.64+0x4], R21 ;  /* 0x000004150a007986 */ /* 0x0007e4000c10190c */
.L_x_17:
[----:B------:R-:W-:Y:S05]  /*0ae0*/  BSYNC.RECONVERGENT B0 ;  /* 0x0000000000007941 */ /* 0x000fea0003800200 */
.L_x_16:
[----:B------:R-:W-:Y:S01]  /*0af0*/  UIADD3 UR4, UPT, UPT, UR4, 0x4, URZ ;  /* 0x0000000404047890 */ /* 0x000fe2000fffe0ff */
[----:B-123--:R-:W-:Y:S02]  /*0b00*/  IADD3 R10, P0, PT, R10, 0x10, RZ ;  /* 0x000000100a0a7810 */ /* 0x00efe40007f1e0ff */
[----:B------:R-:W-:Y:S02]  /*0b10*/  LOP3.LUT R0, R22, 0x7ffffffc, RZ, 0xc0, !PT ;  /* 0x7ffffffc16007812 */ /* 0x000fe400078ec0ff */
[----:B------:R-:W-:Y:S02]  /*0b20*/  IADD3.X R11, PT, PT, RZ, R11, RZ, P0, !PT ;  /* 0x0000000bff0b7210 */ /* 0x000fe400007fe4ff */
[----:B------:R-:W-:Y:S02]  /*0b30*/  ISETP.NE.AND P0, PT, R0, UR4, PT ;  /* 0x0000000400007c0c */ /* 0x000fe4000bf05270 */
[----:B------:R-:W-:Y:S02]  /*0b40*/  IADD3 R12, P1, PT, R12, 0x10, RZ ;  /* 0x000000100c0c7810 */ /* 0x000fe40007f3e0ff */
[----:B------:R-:W-:-:S02]  /*0b50*/  IADD3 R16, P2, PT, R16, 0x10, RZ ;  /* 0x0000001010107810 */ /* 0x000fc40007f5e0ff */
[----:B------:R-:W-:Y:S02]  /*0b60*/  IADD3.X R13, PT, PT, RZ, R13, RZ, P1, !PT ;  /* 0x0000000dff0d7210 */ /* 0x000fe40000ffe4ff */
[----:B------:R-:W-:Y:S02]  /*0b70*/  IADD3 R14, P1, PT, R14, 0x10, RZ ;  /* 0x000000100e0e7810 */ /* 0x000fe40007f3e0ff */
[----:B------:R-:W-:Y:S02]  /*0b80*/  IADD3.X R17, PT, PT, RZ, R17, RZ, P2, !PT ;  /* 0x00000011ff117210 */ /* 0x000fe400017fe4ff */
[----:B------:R-:W-:Y:S02]  /*0b90*/  IADD3.X R15, PT, PT, RZ, R15, RZ, P1, !PT ;  /* 0x0000000fff0f7210 */ /* 0x000fe40000ffe4ff */
[----:B------:R-:W-:Y:S02]  /*0ba0*/  IADD3 R23, PT, PT, R23, 0x4, RZ ;  /* 0x0000000417177810 */ /* 0x000fe40007ffe0ff */
[----:B------:R-:W-:Y:S01]  /*0bb0*/  IADD3 R24, PT, PT, R24, 0x4, RZ ;  /* 0x0000000418187810 */ /* 0x000fe20007ffe0ff */
[----:B------:R-:W-:Y:S06]  /*0bc0*/  @P0 BRA `(.L_x_21) ;  /* 0xfffffff400bc0947 */ /* 0x000fec000383ffff */
[----:B------:R-:W-:-:S07]  /*0bd0*/  MOV R9, R0 ;  /* 0x0000000000097202 */ /* 0x000fce0000000f00 */
.L_x_0:
[----:B------:R-:W-:-:S13]  /*0be0*/  LOP3.LUT P0, R22, R22, 0x3, RZ, 0xc0, !PT ;  /* 0x0000000316167812 */ /* 0x000fda000780c0ff */
[----:B------:R-:W-:Y:S05]  /*0bf0*/  @!P0 EXIT ;  /* 0x000000000000894d */ /* 0x000fea0003800000 */
[----:B------:R-:W-:-:S13]  /*0c00*/  ISETP.NE.AND P0, PT, R22, 0x1, PT ;  /* 0x000000011600780c */ /* 0x000fda0003f05270 */
[----:B------:R-:W-:Y:S05]  /*0c10*/  @!P0 BRA `(.L_x_22) ;  /* 0x0000000400588947 */ /* 0x000fea0003800000 */
[----:B------:R-:W-:Y:S01]  /*0c20*/  ISETP.NE.AND P0, PT, R19, R9, PT ;  /* 0x000000091300720c */ /* 0x000fe20003f05270 */
[----:B------:R-:W-:-:S12]  /*0c30*/  BSSY.RECONVERGENT B0, `(.L_x_23) ;  /* 0x0000027000007945 */ /* 0x000fd80003800200 */
[----:B------:R-:W-:Y:S05]  /*0c40*/  @!P0 BRA `(.L_x_24) ;  /* 0x0000000000948947 */ /* 0x000fea0003800000 */
[----:B------:R-:W1:Y:S01]  /*0c50*/  LDC.64 R12, c[0x0][0x388] ;  /* 0x0000e200ff0c7b82 */ /* 0x000e620000000a00 */
[----:B------:R-:W2:Y:S04]  /*0c60*/  LDG.E R8, desc[UR12][R4.64] ;  /* 0x0000000c04087981 */ /* 0x000ea8000c1e1900 */
[----:B------:R-:W3:Y:S03]  /*0c70*/  LDG.E R0, desc[UR12][R2.64] ;  /* 0x0000000c02007981 */ /* 0x000ee6000c1e1900 */
[----:B------:R-:W4:Y:S01]  /*0c80*/  LDC.64 R10, c[0x0][0x380] ;  /* 0x0000e000ff0a7b82 */ /* 0x000f220000000a00 */
[----:B------:R-:W5:Y:S07]  /*0c90*/  LDG.E R16, desc[UR12][R6.64] ;  /* 0x0000000c06107981 */ /* 0x000f6e000c1e1900 */
[----:B------:R-:W0:Y:S01]  /*0ca0*/  LDC.64 R14, c[0x0][0x390] ;  /* 0x0000e400ff0e7b82 */ /* 0x000e220000000a00 */
[----:B-1----:R-:W-:-:S06]  /*0cb0*/  IMAD.WIDE.U32 R12, R9, 0x4, R12 ;  /* 0x00000004090c7825 */ /* 0x002fcc00078e000c */
[----:B------:R-:W2:Y:S01]  /*0cc0*/  LDG.E R13, desc[UR12][R12.64] ;  /* 0x0000000c0c0d7981 */ /* 0x000ea2000c1e1900 */
[----:B----4-:R-:W-:-:S06]  /*0cd0*/  IMAD.WIDE.U32 R10, R9, 0x4, R10 ;  /* 0x00000004090a7825 */ /* 0x010fcc00078e000a */
[----:B------:R-:W3:Y:S01]  /*0ce0*/  LDG.E R11, desc[UR12][R10.64] ;  /* 0x0000000c0a0b7981 */ /* 0x000ee2000c1e1900 */
[----:B0-----:R-:W-:-:S06]  /*0cf0*/  IMAD.WIDE.U32 R14, R9, 0x4, R14 ;  /* 0x00000004090e7825 */ /* 0x001fcc00078e000e */
[----:B------:R-:W5:Y:S01]  /*0d00*/  LDG.E R15, desc[UR12][R14.64] ;  /* 0x0000000c0e0f7981 */ /* 0x000f62000c1e1900 */
[----:B------:R-:W-:Y:S01]  /*0d10*/  BSSY.RECONVERGENT B1, `(.L_x_25) ;  /* 0x0000014000017945 */ /* 0x000fe20003800200 */
[----:B--2---:R-:W-:-:S04]  /*0d20*/  FADD R8, R8, -R13 ;  /* 0x8000000d08087221 */ /* 0x004fc80000000000 */
[----:B------:R-:W-:Y:S01]  /*0d30*/  FMUL R17, R8, R8 ;  /* 0x0000000808117220 */ /* 0x000fe20000400000 */
[----:B---3--:R-:W-:-:S04]  /*0d40*/  FADD R0, R0, -R11 ;  /* 0x8000000b00007221 */ /* 0x008fc80000000000 */
[----:B------:R-:W-:Y:S01]  /*0d50*/  FFMA R17, R0, R0, R17 ;  /* 0x0000000000117223 */ /* 0x000fe20000000011 */
[----:B-----5:R-:W-:-:S04]  /*0d60*/  FADD R16, R16, -R15 ;  /* 0x8000000f10107221 */ /* 0x020fc80000000000 */
        /* <DEDUP_REMOVED lines=10> */
.L_x_26:
[----:B-1----:R-:W-:Y:S01]  /*0e10*/  FMUL.FTZ R13, R16, R11 ;  /* 0x0000000b100d7220 */ /* 0x002fe20000410000 */
[----:B------:R-:W-:-:S03]  /*0e20*/  FMUL.FTZ R8, R11, 0.5 ;  /* 0x3f0000000b087820 */ /* 0x000fc60000410000 */
[----:B------:R-:W-:-:S04]  /*0e30*/  FFMA R0, -R13, R13, R16 ;  /* 0x0000000d0d007223 */ /* 0x000fc80000000110 */
[----:B------:R-:W-:-:S07]  /*0e40*/  FFMA R13, R0, R8, R13 ;  /* 0x00000008000d7223 */ /* 0x000fce000000000d */
.L_x_27:
[----:B------:R-:W-:Y:S05]  /*0e50*/  BSYNC.RECONVERGENT B1 ;  /* 0x0000000000017941 */ /* 0x000fea0003800200 */
.L_x_25:
[----:B------:R-:W0:Y:S01]  /*0e60*/  LDC.64 R10, c[0x0][0x3a0] ;  /* 0x0000e800ff0a7b82 */ /* 0x000e220000000a00 */
[----:B------:R-:W-:-:S05]  /*0e70*/  IADD3 R15, PT, PT, R18, R9, RZ ;  /* 0x00000009120f7210 */ /* 0x000fca0007ffe0ff */
[----:B0-----:R-:W-:-:S05]  /*0e80*/  IMAD.WIDE R10, R15, 0x4, R10 ;  /* 0x000000040f0a7825 */ /* 0x001fca00078e020a */
[----:B------:R1:W-:Y:S02]  /*0e90*/  STG.E desc[UR12][R10.64], R13 ;  /* 0x0000000d0a007986 */ /* 0x0003e4000c10190c */
.L_x_24:
[----:B------:R-:W-:Y:S05]  /*0ea0*/  BSYNC.RECONVERGENT B0 ;  /* 0x0000000000007941 */ /* 0x000fea0003800200 */
.L_x_23:
[----:B------:R-:W-:Y:S01]  /*0eb0*/  IADD3 R0, PT, PT, R9, 0x1, RZ ;  /* 0x0000000109007810 */ /* 0x000fe20007ffe0ff */
[----:B------:R-:W-:Y:S03]  /*0ec0*/  BSSY.RECONVERGENT B0, `(.L_x_28) ;  /* 0x000002a000007945 */ /* 0x000fe60003800200 */
[----:B------:R-:W-:-:S13]  /*0ed0*/  ISETP.NE.AND P0, PT, R19, R0, PT ;  /* 0x000000001300720c */ /* 0x000fda0003f05270 */
[----:B------:R-:W-:Y:S05]  /*0ee0*/  @!P0 BRA `(.L_x_29) ;  /* 0x00000000009c8947 */ /* 0x000fea0003800000 */
[----:B-1----:R-:W1:Y:S01]  /*0ef0*/  LDC.64 R12, c[0x0][0x388] ;  /* 0x0000e200ff0c7b82 */ /* 0x002e620000000a00 */
        /* <DEDUP_REMOVED lines=27> */
.L_x_31:
[----:B-1----:R-:W-:Y:S01]  /*10b0*/  FMUL.FTZ R13, R16, R11 ;  /* 0x0000000b100d7220 */ /* 0x002fe20000410000 */
[----:B------:R-:W-:-:S03]  /*10c0*/  FMUL.FTZ R8, R11, 0.5 ;  /* 0x3f0000000b087820 */ /* 0x000fc60000410000 */
[----:B------:R-:W-:-:S04]  /*10d0*/  FFMA R0, -R13, R13, R16 ;  /* 0x0000000d0d007223 */ /* 0x000fc80000000110 */
[----:B------:R-:W-:-:S07]  /*10e0*/  FFMA R13, R0, R8, R13 ;  /* 0x00000008000d7223 */ /* 0x000fce000000000d */
.L_x_32:
[----:B------:R-:W-:Y:S05]  /*10f0*/  BSYNC.RECONVERGENT B1 ;  /* 0x0000000000017941 */ /* 0x000fea0003800200 */
.L_x_30:
[----:B------:R-:W0:Y:S01]  /*1100*/  LDCU.64 UR4, c[0x0][0x3a0] ;  /* 0x00007400ff0477ac */ /* 0x000e220008000a00 */
[----:B------:R-:W-:-:S04]  /*1110*/  IADD3 R0, P0, PT, R18, R9, RZ ;  /* 0x0000000912007210 */ /* 0x000fc80007f1e0ff */
[----:B------:R-:W-:Y:S02]  /*1120*/  LEA.HI.X.SX32 R11, R18, RZ, 0x1, P0 ;  /* 0x000000ff120b7211 */ /* 0x000fe400000f0eff */
[----:B0-----:R-:W-:-:S04]  /*1130*/  LEA R10, P0, R0, UR4, 0x2 ;  /* 0x00000004000a7c11 */ /* 0x001fc8000f8010ff */
[----:B------:R-:W-:-:S05]  /*1140*/  LEA.HI.X R11, R0, UR5, R11, 0x2, P0 ;  /* 0x00000005000b7c11 */ /* 0x000fca00080f140b */
[----:B------:R2:W-:Y:S04]  /*1150*/  STG.E desc[UR12][R10.64+0x4], R13 ;  /* 0x0000040d0a007986 */ /* 0x0005e8000c10190c */
.L_x_29:
[----:B------:R-:W-:Y:S05]  /*1160*/  BSYNC.RECONVERGENT B0 ;  /* 0x0000000000007941 */ /* 0x000fea0003800200 */
.L_x_28:
[----:B------:R-:W-:-:S07]  /*1170*/  IADD3 R9, PT, PT, R9, 0x2, RZ ;  /* 0x0000000209097810 */ /* 0x000fce0007ffe0ff */
.L_x_22:
[----:B------:R-:W3:Y:S01]  /*1180*/  LDC R0, c[0x0][0x398] ;  /* 0x0000e600ff007b82 */ /* 0x000ee20000000800 */
[----:B------:R-:W-:Y:S02]  /*1190*/  ISETP.NE.AND P0, PT, R19, R9, PT ;  /* 0x000000091300720c */ /* 0x000fe40003f05270 */
[----:B---3--:R-:W-:-:S04]  /*11a0*/  LOP3.LUT R0, R0, 0x1, RZ, 0xc0, !PT ;  /* 0x0000000100007812 */ /* 0x008fc800078ec0ff */
[----:B------:R-:W-:-:S13]  /*11b0*/  ISETP.NE.U32.OR P0, PT, R0, 0x1, !P0 ;  /* 0x000000010000780c */ /* 0x000fda0004705470 */
[----:B------:R-:W-:Y:S05]  /*11c0*/  @P0 EXIT ;  /* 0x000000000000094d */ /* 0x000fea0003800000 */
[----:B-12---:R-:W1:Y:S01]  /*11d0*/  LDC.64 R12, c[0x0][0x388] ;  /* 0x0000e200ff0c7b82 */ /* 0x006e620000000a00 */
        /* <DEDUP_REMOVED lines=27> */
.L_x_34:
[----:B-1----:R-:W-:Y:S01]  /*1390*/  FMUL.FTZ R5, R8, R3 ;  /* 0x0000000308057220 */ /* 0x002fe20000410000 */
[----:B------:R-:W-:-:S03]  /*13a0*/  FMUL.FTZ R2, R3, 0.5 ;  /* 0x3f00000003027820 */ /* 0x000fc60000410000 */
[----:B------:R-:W-:-:S04]  /*13b0*/  FFMA R0, -R5, R5, R8 ;  /* 0x0000000505007223 */ /* 0x000fc80000000108 */
[----:B------:R-:W-:-:S07]  /*13c0*/  FFMA R5, R0, R2, R5 ;  /* 0x0000000200057223 */ /* 0x000fce0000000005 */
.L_x_35:
[----:B------:R-:W-:Y:S05]  /*13d0*/  BSYNC.RECONVERGENT B0 ;  /* 0x0000000000007941 */ /* 0x000fea0003800200 */
.L_x_33:
[----:B------:R-:W0:Y:S01]  /*13e0*/  LDC.64 R2, c[0x0][0x3a0] ;  /* 0x0000e800ff027b82 */ /* 0x000e220000000a00 */
[----:B------:R-:W-:-:S05]  /*13f0*/  IADD3 R9, PT, PT, R18, R9, RZ ;  /* 0x0000000912097210 */ /* 0x000fca0007ffe0ff */
[----:B0-----:R-:W-:-:S05]  /*1400*/  IMAD.WIDE R2, R9, 0x4, R2 ;  /* 0x0000000409027825 */ /* 0x001fca00078e0202 */
[----:B------:R-:W-:Y:S01]  /*1410*/  STG.E desc[UR12][R2.64], R5 ;  /* 0x0000000502007986 */ /* 0x000fe2000c10190c */
[----:B------:R-:W-:Y:S05]  /*1420*/  EXIT ;  /* 0x000000000000794d */ /* 0x000fea0003800000 */
        .weak           $__internal_0_$__cuda_sm20_sqrt_rn_f32_slowpath
        .type           $__internal_0_$__cuda_sm20_sqrt_rn_f32_slowpath,@function
        .size           $__internal_0_$__cuda_sm20_sqrt_rn_f32_slowpath,(.L_x_38 - $__internal_0_$__cuda_sm20_sqrt_rn_f32_slowpath)
$__internal_0_$__cuda_sm20_sqrt_rn_f32_slowpath:
[----:B------:R-:W-:-:S13]  /*1430*/  LOP3.LUT P0, RZ, R0, 0x7fffffff, RZ, 0xc0, !PT ;  /* 0x7fffffff00ff7812 */ /* 0x000fda000780c0ff */
[----:B------:R-:W-:Y:S01]  /*1440*/  @!P0 MOV R21, R0 ;  /* 0x0000000000158202 */ /* 0x000fe20000000f00 */
[----:B------:R-:W-:Y:S06]  /*1450*/  @!P0 BRA `(.L_x_36) ;  /* 0x0000000000408947 */ /* 0x000fec0003800000 */
[----:B------:R-:W-:-:S13]  /*1460*/  FSETP.GEU.FTZ.AND P0, PT, R0, RZ, PT ;  /* 0x000000ff0000720b */ /* 0x000fda0003f1e000 */
[----:B------:R-:W-:Y:S01]  /*1470*/  @!P0 MOV R21, 0x7fffffff ;  /* 0x7fffffff00158802 */ /* 0x000fe20000000f00 */
[----:B------:R-:W-:Y:S06]  /*1480*/  @!P0 BRA `(.L_x_36) ;  /* 0x0000000000348947 */ /* 0x000fec0003800000 */
[----:B------:R-:W-:-:S13]  /*1490*/  FSETP.GTU.FTZ.AND P0, PT, |R0|, +INF , PT ;  /* 0x7f8000000000780b */ /* 0x000fda0003f1c200 */
[----:B------:R-:W-:Y:S01]  /*14a0*/  @P0 FADD.FTZ R21, R0, 1 ;  /* 0x3f80000000150421 */ /* 0x000fe20000010000 */
[----:B------:R-:W-:Y:S06]  /*14b0*/  @P0 BRA `(.L_x_36) ;  /* 0x0000000000280947 */ /* 0x000fec0003800000 */
[----:B------:R-:W-:-:S13]  /*14c0*/  FSETP.NEU.FTZ.AND P0, PT, |R0|, +INF , PT ;  /* 0x7f8000000000780b */ /* 0x000fda0003f1d200 */
[----:B------:R-:W-:-:S04]  /*14d0*/  @P0 FFMA R26, R0, 1.84467440737095516160e+19, RZ ;  /* 0x5f800000001a0823 */ /* 0x000fc800000000ff */
[----:B------:R-:W0:Y:S02]  /*14e0*/  @P0 MUFU.RSQ R25, R26 ;  /* 0x0000001a00190308 */ /* 0x000e240000001400 */
[----:B0-----:R-:W-:Y:S01]  /*14f0*/  @P0 FMUL.FTZ R21, R26, R25 ;  /* 0x000000191a150220 */ /* 0x001fe20000410000 */
[----:B------:R-:W-:-:S03]  /*1500*/  @P0 FMUL.FTZ R25, R25, 0.5 ;  /* 0x3f00000019190820 */ /* 0x000fc60000410000 */
[----:B------:R-:W-:-:S04]  /*1510*/  @P0 FADD.FTZ R27, -R21, -RZ ;  /* 0x800000ff151b0221 */ /* 0x000fc80000010100 */
[----:B------:R-:W-:-:S04]  /*1520*/  @P0 FFMA R28, R21, R27, R26 ;  /* 0x0000001b151c0223 */ /* 0x000fc8000000001a */
[----:B------:R-:W-:Y:S01]  /*1530*/  @P0 FFMA R25, R28, R25, R21 ;  /* 0x000000191c190223 */ /* 0x000fe20000000015 */
[----:B------:R-:W-:-:S03]  /*1540*/  @!P0 MOV R21, R0 ;  /* 0x0000000000158202 */ /* 0x000fc60000000f00 */
[----:B------:R-:W-:-:S07]  /*1550*/  @P0 FMUL.FTZ R21, R25, 2.3283064365386962891e-10 ;  /* 0x2f80000019150820 */ /* 0x000fce0000410000 */
.L_x_36:
[----:B------:R-:W-:Y:S01]  /*1560*/  MOV R25, R21 ;  /* 0x0000001500197202 */ /* 0x000fe20000000f00 */
[----:B------:R-:W-:-:S04]  /*1570*/  HFMA2 R21, -RZ, RZ, 0, 0 ;  /* 0x00000000ff157431 */ /* 0x000fc800000001ff */
[----:B------:R-:W-:Y:S05]  /*1580*/  RET.REL.NODEC R20 `(_Z8distancePfS_S_iS_) ;  /* 0xffffffe8149c7950 */ /* 0x000fea0003c3ffff */
.L_x_37:
[----:B------:R-:W-:-:S00]  /*1590*/  BRA `(.L_x_37) ;  /* 0xfffffffc00fc7947 */ /* 0x000fc0000383ffff */
[----:B------:R-:W-:-:S00]  /*15a0*/  NOP ;  /* 0x0000000000007918 */ /* 0x000fc00000000000 */
        /* <DEDUP_REMOVED lines=13> */
.L_x_38:


//--------------------- .nv.shared.reserved.0     --------------------------
	.section	.nv.shared.reserved.0,"aw",@nobits
	.weak		__nv_reservedSMEM_offset_0_alias
	.size		__nv_reservedSMEM_offset_0_alias, 0, 64
	.other		__nv_reservedSMEM_offset_0_alias,@"STO_CUDA_RESERVED_SHARED STV_DEFAULT"
__nv_reservedSMEM_offset_0_alias:
	.zero		0
	.zero		64


//--------------------- .nv.constant0._Z8distancePfS_S_iS_ --------------------------
	.section	.nv.constant0._Z8distancePfS_S_iS_,"a",@progbits
	.sectionflags	@""
	.align	4
.nv.constant0._Z8distancePfS_S_iS_:
	.zero		936


//--------------------- SYMBOLS --------------------------

	.type		.nv.reservedSmem.offset0,@object
	.size		.nv.reservedSmem.offset0,0x4
